//
// Generated by NVIDIA NVVM Compiler
//
// Compiler Build ID: CL-36424714
// Cuda compilation tools, release 13.0, V13.0.88
// Based on NVVM 20.0.0
//

.version 9.0
.target sm_100
.address_size 64

	// .globl	_Z7NaiveFMPfS_PiS_

.visible .entry _Z7NaiveFMPfS_PiS_(
	.param .u64 .ptr .align 1 _Z7NaiveFMPfS_PiS__param_0,
	.param .u64 .ptr .align 1 _Z7NaiveFMPfS_PiS__param_1,
	.param .u64 .ptr .align 1 _Z7NaiveFMPfS_PiS__param_2,
	.param .u64 .ptr .align 1 _Z7NaiveFMPfS_PiS__param_3
)
{
	.reg .pred 	%p<8>;
	.reg .b16 	%rs<10>;
	.reg .b32 	%r<47>;
	.reg .b32 	%f<100>;
	.reg .b64 	%rd<60>;

	ld.param.u64 	%rd12, [_Z7NaiveFMPfS_PiS__param_0];
	ld.param.u64 	%rd13, [_Z7NaiveFMPfS_PiS__param_1];
	ld.param.u64 	%rd14, [_Z7NaiveFMPfS_PiS__param_2];
	ld.param.u64 	%rd15, [_Z7NaiveFMPfS_PiS__param_3];
	cvta.to.global.u64 	%rd1, %rd13;
	cvta.to.global.u64 	%rd2, %rd15;
	cvta.to.global.u64 	%rd3, %rd14;
	mov.u32 	%r14, %ctaid.x;
	mov.u32 	%r15, %ntid.x;
	mov.u32 	%r16, %tid.x;
	mad.lo.s32 	%r1, %r14, %r15, %r16;
	shl.b32 	%r17, %r1, 4;
	cvt.s64.s32 	%rd4, %r17;
	mov.f32 	%f99, 0f00000000;
	mov.b32 	%r42, 0;
	mov.b16 	%rs9, 0;
	cvt.u32.u64 	%r18, %rd4;
$L__BB0_1:
	sub.s32 	%r3, 15, %r42;
	setp.gt.u32 	%p1, %r42, 14;
	@%p1 bra 	$L__BB0_10;
	add.s32 	%r19, %r18, %r42;
	mul.wide.s32 	%rd16, %r19, 4;
	add.s64 	%rd17, %rd3, %rd16;
	ld.global.u32 	%r20, [%rd17];
	shl.b32 	%r21, %r20, 2;
	mul.wide.s32 	%rd18, %r21, 4;
	add.s64 	%rd5, %rd1, %rd18;
	setp.gt.u32 	%p2, %r42, 11;
	mov.u32 	%r45, %r42;
	@%p2 bra 	$L__BB0_5;
	ld.global.f32 	%f2, [%rd5];
	ld.global.f32 	%f3, [%rd5+4];
	ld.global.f32 	%f4, [%rd5+8];
	ld.global.f32 	%f5, [%rd5+12];
	cvt.u16.u32 	%rs4, %r3;
	shr.u16 	%rs5, %rs4, 2;
	and.b16  	%rs6, %rs5, 3;
	mul.wide.u16 	%r22, %rs6, 4;
	neg.s32 	%r43, %r22;
	mul.lo.s32 	%r23, %r42, 17;
	mul.wide.u32 	%rd19, %r23, 4;
	add.s64 	%rd20, %rd2, %rd19;
	add.s64 	%rd59, %rd20, 16;
	cvt.u64.u32 	%rd21, %r42;
	add.s64 	%rd22, %rd4, %rd21;
	shl.b64 	%rd23, %rd22, 2;
	add.s64 	%rd24, %rd3, %rd23;
	add.s64 	%rd58, %rd24, 8;
	mov.u32 	%r45, %r42;
$L__BB0_4:
	.pragma "nounroll";
	ld.global.u32 	%r24, [%rd58+-4];
	shl.b32 	%r25, %r24, 2;
	mul.wide.s32 	%rd25, %r25, 4;
	add.s64 	%rd26, %rd1, %rd25;
	ld.global.f32 	%f17, [%rd26];
	fma.rn.f32 	%f18, %f2, %f17, 0f00000000;
	ld.global.f32 	%f19, [%rd26+4];
	fma.rn.f32 	%f20, %f3, %f19, %f18;
	ld.global.f32 	%f21, [%rd26+8];
	fma.rn.f32 	%f22, %f4, %f21, %f20;
	ld.global.f32 	%f23, [%rd26+12];
	fma.rn.f32 	%f24, %f5, %f23, %f22;
	ld.global.f32 	%f25, [%rd59+-12];
	fma.rn.f32 	%f26, %f24, %f25, %f99;
	ld.global.u32 	%r26, [%rd58];
	shl.b32 	%r27, %r26, 2;
	mul.wide.s32 	%rd27, %r27, 4;
	add.s64 	%rd28, %rd1, %rd27;
	ld.global.f32 	%f27, [%rd28];
	fma.rn.f32 	%f28, %f2, %f27, 0f00000000;
	ld.global.f32 	%f29, [%rd28+4];
	fma.rn.f32 	%f30, %f3, %f29, %f28;
	ld.global.f32 	%f31, [%rd28+8];
	fma.rn.f32 	%f32, %f4, %f31, %f30;
	ld.global.f32 	%f33, [%rd28+12];
	fma.rn.f32 	%f34, %f5, %f33, %f32;
	ld.global.f32 	%f35, [%rd59+-8];
	fma.rn.f32 	%f36, %f34, %f35, %f26;
	ld.global.u32 	%r28, [%rd58+4];
	shl.b32 	%r29, %r28, 2;
	mul.wide.s32 	%rd29, %r29, 4;
	add.s64 	%rd30, %rd1, %rd29;
	ld.global.f32 	%f37, [%rd30];
	fma.rn.f32 	%f38, %f2, %f37, 0f00000000;
	ld.global.f32 	%f39, [%rd30+4];
	fma.rn.f32 	%f40, %f3, %f39, %f38;
	ld.global.f32 	%f41, [%rd30+8];
	fma.rn.f32 	%f42, %f4, %f41, %f40;
	ld.global.f32 	%f43, [%rd30+12];
	fma.rn.f32 	%f44, %f5, %f43, %f42;
	ld.global.f32 	%f45, [%rd59+-4];
	fma.rn.f32 	%f46, %f44, %f45, %f36;
	add.s32 	%r45, %r45, 4;
	ld.global.u32 	%r30, [%rd58+8];
	shl.b32 	%r31, %r30, 2;
	mul.wide.s32 	%rd31, %r31, 4;
	add.s64 	%rd32, %rd1, %rd31;
	ld.global.f32 	%f47, [%rd32];
	fma.rn.f32 	%f48, %f2, %f47, 0f00000000;
	ld.global.f32 	%f49, [%rd32+4];
	fma.rn.f32 	%f50, %f3, %f49, %f48;
	ld.global.f32 	%f51, [%rd32+8];
	fma.rn.f32 	%f52, %f4, %f51, %f50;
	ld.global.f32 	%f53, [%rd32+12];
	fma.rn.f32 	%f54, %f5, %f53, %f52;
	ld.global.f32 	%f55, [%rd59];
	fma.rn.f32 	%f99, %f54, %f55, %f46;
	add.s32 	%r43, %r43, 4;
	add.s64 	%rd59, %rd59, 16;
	add.s64 	%rd58, %rd58, 16;
	setp.ne.s32 	%p3, %r43, 0;
	@%p3 bra 	$L__BB0_4;
$L__BB0_5:
	sub.s32 	%r32, 15, %r42;
	and.b32  	%r33, %r32, 3;
	setp.eq.s32 	%p4, %r33, 0;
	@%p4 bra 	$L__BB0_10;
	and.b16  	%rs7, %rs9, 3;
	setp.eq.s16 	%p5, %rs7, 2;
	@%p5 bra 	$L__BB0_8;
	cvt.s64.s32 	%rd33, %r45;
	add.s64 	%rd34, %rd4, %rd33;
	shl.b64 	%rd35, %rd34, 2;
	add.s64 	%rd36, %rd3, %rd35;
	ld.global.u32 	%r34, [%rd36+4];
	shl.b32 	%r35, %r34, 2;
	ld.global.f32 	%f57, [%rd5];
	mul.wide.s32 	%rd37, %r35, 4;
	add.s64 	%rd38, %rd1, %rd37;
	ld.global.f32 	%f58, [%rd38];
	fma.rn.f32 	%f59, %f57, %f58, 0f00000000;
	ld.global.f32 	%f60, [%rd5+4];
	ld.global.f32 	%f61, [%rd38+4];
	fma.rn.f32 	%f62, %f60, %f61, %f59;
	ld.global.f32 	%f63, [%rd5+8];
	ld.global.f32 	%f64, [%rd38+8];
	fma.rn.f32 	%f65, %f63, %f64, %f62;
	ld.global.f32 	%f66, [%rd5+12];
	ld.global.f32 	%f67, [%rd38+12];
	fma.rn.f32 	%f68, %f66, %f67, %f65;
	shl.b32 	%r36, %r42, 4;
	cvt.u64.u32 	%rd39, %r36;
	add.s64 	%rd40, %rd39, %rd33;
	shl.b64 	%rd41, %rd40, 2;
	add.s64 	%rd42, %rd2, %rd41;
	ld.global.f32 	%f69, [%rd42+4];
	fma.rn.f32 	%f70, %f68, %f69, %f99;
	add.s32 	%r45, %r45, 2;
	ld.global.u32 	%r37, [%rd36+8];
	shl.b32 	%r38, %r37, 2;
	mul.wide.s32 	%rd43, %r38, 4;
	add.s64 	%rd44, %rd1, %rd43;
	ld.global.f32 	%f71, [%rd44];
	fma.rn.f32 	%f72, %f57, %f71, 0f00000000;
	ld.global.f32 	%f73, [%rd44+4];
	fma.rn.f32 	%f74, %f60, %f73, %f72;
	ld.global.f32 	%f75, [%rd44+8];
	fma.rn.f32 	%f76, %f63, %f75, %f74;
	ld.global.f32 	%f77, [%rd44+12];
	fma.rn.f32 	%f78, %f66, %f77, %f76;
	ld.global.f32 	%f79, [%rd42+8];
	fma.rn.f32 	%f99, %f78, %f79, %f70;
$L__BB0_8:
	and.b16  	%rs8, %rs9, 1;
	setp.eq.b16 	%p6, %rs8, 1;
	@%p6 bra 	$L__BB0_10;
	cvt.s64.s32 	%rd45, %r45;
	add.s64 	%rd46, %rd4, %rd45;
	shl.b64 	%rd47, %rd46, 2;
	add.s64 	%rd48, %rd3, %rd47;
	ld.global.u32 	%r39, [%rd48+4];
	shl.b32 	%r40, %r39, 2;
	ld.global.f32 	%f80, [%rd5];
	mul.wide.s32 	%rd49, %r40, 4;
	add.s64 	%rd50, %rd1, %rd49;
	ld.global.f32 	%f81, [%rd50];
	fma.rn.f32 	%f82, %f80, %f81, 0f00000000;
	ld.global.f32 	%f83, [%rd5+4];
	ld.global.f32 	%f84, [%rd50+4];
	fma.rn.f32 	%f85, %f83, %f84, %f82;
	ld.global.f32 	%f86, [%rd5+8];
	ld.global.f32 	%f87, [%rd50+8];
	fma.rn.f32 	%f88, %f86, %f87, %f85;
	ld.global.f32 	%f89, [%rd5+12];
	ld.global.f32 	%f90, [%rd50+12];
	fma.rn.f32 	%f91, %f89, %f90, %f88;
	shl.b32 	%r41, %r42, 4;
	cvt.u64.u32 	%rd51, %r41;
	add.s64 	%rd52, %rd51, %rd45;
	shl.b64 	%rd53, %rd52, 2;
	add.s64 	%rd54, %rd2, %rd53;
	ld.global.f32 	%f92, [%rd54+4];
	fma.rn.f32 	%f99, %f91, %f92, %f99;
$L__BB0_10:
	add.s32 	%r42, %r42, 1;
	setp.ne.s32 	%p7, %r42, 16;
	add.s16 	%rs9, %rs9, 1;
	@%p7 bra 	$L__BB0_1;
	cvta.to.global.u64 	%rd55, %rd12;
	mul.wide.s32 	%rd56, %r1, 4;
	add.s64 	%rd57, %rd55, %rd56;
	st.global.f32 	[%rd57], %f99;
	ret;

}


// ===== COMPILED SASS (sm_100) =====

	.target	sm_100

	.elftype	@"ET_EXEC"


//--------------------- .note.nv.tkinfo           --------------------------
	.section	.note.nv.tkinfo,"",@"SHT_NOTE"
	.sectionflags	@"SHF_NOTE_NV_TKINFO"
	.tkinfo
        /*0018*/ 	.word	0x00000002
        /*0030*/ 	.string	""
        /*0030*/ 	.string	"ptxas"
        /*0030*/ 	.string	"Cuda compilation tools, release 13.0, V13.0.88"
        /*0030*/ 	.string	"Build cuda_13.0.r13.0/compiler.36424714_0"
        /*0030*/ 	.string	"-arch sm_100 -m 64 "



//--------------------- .note.nv.cuinfo           --------------------------
	.section	.note.nv.cuinfo,"",@"SHT_NOTE"
	.sectionflags	@"SHF_NOTE_NV_CUINFO"
        /*0018*/ 	.short	0x0002
        /*001a*/ 	.short	0x0064
        /*001c*/ 	.short	0x0082
	.zero		2


//--------------------- .nv.info                  --------------------------
	.section	.nv.info,"",@"SHT_CUDA_INFO"
	.align	4


	//----- nvinfo : EIATTR_REGCOUNT
	.align		4
        /*0000*/ 	.byte	0x04, 0x2f
        /*0002*/ 	.short	(.L_1 - .L_0)
	.align		4
.L_0:
        /*0004*/ 	.word	index@(_Z7NaiveFMPfS_PiS_)
        /*0008*/ 	.word	0x00000020


	//----- nvinfo : EIATTR_FRAME_SIZE
	.align		4
.L_1:
        /*000c*/ 	.byte	0x04, 0x11
        /*000e*/ 	.short	(.L_3 - .L_2)
	.align		4
.L_2:
        /*0010*/ 	.word	index@(_Z7NaiveFMPfS_PiS_)
        /*0014*/ 	.word	0x00000000


	//----- nvinfo : EIATTR_MIN_STACK_SIZE
	.align		4
.L_3:
        /*0018*/ 	.byte	0x04, 0x12
        /*001a*/ 	.short	(.L_5 - .L_4)
	.align		4
.L_4:
        /*001c*/ 	.word	index@(_Z7NaiveFMPfS_PiS_)
        /*0020*/ 	.word	0x00000000
.L_5:


//--------------------- .nv.compat                --------------------------
	.section	.nv.compat,"",@"SHT_CUDA_COMPAT_INFO"
	.align	4
        /*0000*/ 	.byte	0x02, 0x09, 0x00, 0x00, 0x02, 0x02, 0x01, 0x00, 0x02, 0x05, 0x05, 0x00, 0x03, 0x07, 0x01, 0x01
        /*0010*/ 	.byte	0x02, 0x03, 0x00, 0x00, 0x02, 0x06, 0x01, 0x00, 0x04, 0x0b, 0x08, 0x00, 0x09, 0x00, 0x00, 0x00
        /*0020*/ 	.byte	0x00, 0x00, 0x00, 0x00


//--------------------- .nv.info._Z7NaiveFMPfS_PiS_ --------------------------
	.section	.nv.info._Z7NaiveFMPfS_PiS_,"",@"SHT_CUDA_INFO"
	.sectionflags	@""
	.align	4


	//----- nvinfo : EIATTR_CUDA_API_VERSION
	.align		4
        /*0000*/ 	.byte	0x04, 0x37
        /*0002*/ 	.short	(.L_7 - .L_6)
.L_6:
        /*0004*/ 	.word	0x00000082


	//----- nvinfo : EIATTR_KPARAM_INFO
	.align		4
.L_7:
        /*0008*/ 	.byte	0x04, 0x17
        /*000a*/ 	.short	(.L_9 - .L_8)
.L_8:
        /*000c*/ 	.word	0x00000000
        /*0010*/ 	.short	0x0003
        /*0012*/ 	.short	0x0018
        /*0014*/ 	.byte	0x00, 0xf5, 0x21, 0x00


	//----- nvinfo : EIATTR_KPARAM_INFO
	.align		4
.L_9:
        /*0018*/ 	.byte	0x04, 0x17
        /*001a*/ 	.short	(.L_11 - .L_10)
.L_10:
        /*001c*/ 	.word	0x00000000
        /*0020*/ 	.short	0x0002
        /*0022*/ 	.short	0x0010
        /*0024*/ 	.byte	0x00, 0xf5, 0x21, 0x00


	//----- nvinfo : EIATTR_KPARAM_INFO
	.align		4
.L_11:
        /*0028*/ 	.byte	0x04, 0x17
        /*002a*/ 	.short	(.L_13 - .L_12)
.L_12:
        /*002c*/ 	.word	0x00000000
        /*0030*/ 	.short	0x0001
        /*0032*/ 	.short	0x0008
        /*0034*/ 	.byte	0x00, 0xf5, 0x21, 0x00


	//----- nvinfo : EIATTR_KPARAM_INFO
	.align		4
.L_13:
        /*0038*/ 	.byte	0x04, 0x17
        /*003a*/ 	.short	(.L_15 - .L_14)
.L_14:
        /*003c*/ 	.word	0x00000000
        /*0040*/ 	.short	0x0000
        /*0042*/ 	.short	0x0000
        /*0044*/ 	.byte	0x00, 0xf5, 0x21, 0x00


	//----- nvinfo : EIATTR_SPARSE_MMA_MASK
	.align		4
.L_15:
        /*0048*/ 	.byte	0x03, 0x50
        /*004a*/ 	.short	0x0000


	//----- nvinfo : EIATTR_MAXREG_COUNT
	.align		4
        /*004c*/ 	.byte	0x03, 0x1b
        /*004e*/ 	.short	0x00ff


	//----- nvinfo : EIATTR_MERCURY_ISA_VERSION
	.align		4
        /*0050*/ 	.byte	0x03, 0x5f
        /*0052*/ 	.short	0x0101


	//----- nvinfo : EIATTR_VRC_CTA_INIT_COUNT
	.align		4
        /*0054*/ 	.byte	0x02, 0x4a
	.zero		1
	.zero		1


	//----- nvinfo : EIATTR_EXIT_INSTR_OFFSETS
	.align		4
        /*0058*/ 	.byte	0x04, 0x1c
        /*005a*/ 	.short	(.L_17 - .L_16)


	//   ....[0]....
.L_16:
        /*005c*/ 	.word	0x00000c60


	//----- nvinfo : EIATTR_CBANK_PARAM_SIZE
	.align		4
.L_17:
        /*0060*/ 	.byte	0x03, 0x19
        /*0062*/ 	.short	0x0020


	//----- nvinfo : EIATTR_PARAM_CBANK
	.align		4
        /*0064*/ 	.byte	0x04, 0x0a
        /*0066*/ 	.short	(.L_19 - .L_18)
	.align		4
.L_18:
        /*0068*/ 	.word	index@(.nv.constant0._Z7NaiveFMPfS_PiS_)
        /*006c*/ 	.short	0x0380
        /*006e*/ 	.short	0x0020


	//----- nvinfo : EIATTR_SW_WAR
	.align		4
.L_19:
        /*0070*/ 	.byte	0x04, 0x36
        /*0072*/ 	.short	(.L_21 - .L_20)
.L_20:
        /*0074*/ 	.word	0x00000008
.L_21:


//--------------------- .nv.callgraph             --------------------------
	.section	.nv.callgraph,"",@"SHT_CUDA_CALLGRAPH"
	.align	4
	.sectionentsize	8
	.align		4
        /*0000*/ 	.word	0x00000000
	.align		4
        /*0004*/ 	.word	0xffffffff
	.align		4
        /*0008*/ 	.word	0x00000000
	.align		4
        /*000c*/ 	.word	0xfffffffe
	.align		4
        /*0010*/ 	.word	0x00000000
	.align		4
        /*0014*/ 	.word	0xfffffffd
	.align		4
        /*0018*/ 	.word	0x00000000
	.align		4
        /*001c*/ 	.word	0xfffffffc


//--------------------- .text._Z7NaiveFMPfS_PiS_  --------------------------
	.section	.text._Z7NaiveFMPfS_PiS_,"ax",@progbits
	.align	128
        .global         _Z7NaiveFMPfS_PiS_
        .type           _Z7NaiveFMPfS_PiS_,@function
        .size           _Z7NaiveFMPfS_PiS_,(.L_x_6 - _Z7NaiveFMPfS_PiS_)
        .other          _Z7NaiveFMPfS_PiS_,@"STO_CUDA_ENTRY STV_DEFAULT"
_Z7NaiveFMPfS_PiS_:
.text._Z7NaiveFMPfS_PiS_:
[----:B------:R-:W-:Y:S01]  /*0000*/  LDC R1, c[0x0][0x37c] ;  /* 0x0000df00ff017b82 */ /* 0x000fe20000000800 */
[----:B------:R-:W0:Y:S07]  /*0010*/  S2R R3, SR_TID.X ;  /* 0x0000000000037919 */ /* 0x000e2e0000002100 */
[----:B------:R-:W0:Y:S01]  /*0020*/  S2UR UR4, SR_CTAID.X ;  /* 0x00000000000479c3 */ /* 0x000e220000002500 */
[----:B------:R-:W-:Y:S01]  /*0030*/  HFMA2 R14, -RZ, RZ, 0, 0 ;  /* 0x00000000ff0e7431 */ /* 0x000fe200000001ff */
[----:B------:R-:W-:Y:S01]  /*0040*/  PRMT R13, RZ, 0x7610, R13 ;  /* 0x00007610ff0d7816 */ /* 0x000fe2000000000d */
[----:B------:R-:W1:Y:S05]  /*0050*/  LDCU.64 UR10, c[0x0][0x358] ;  /* 0x00006b00ff0a77ac */ /* 0x000e6a0008000a00 */
[----:B------:R-:W0:Y:S02]  /*0060*/  LDC R12, c[0x0][0x360] ;  /* 0x0000d800ff0c7b82 */ /* 0x000e240000000800 */
[----:B0-----:R-:W-:Y:S01]  /*0070*/  IMAD R12, R12, UR4, R3 ;  /* 0x000000040c0c7c24 */ /* 0x001fe2000f8e0203 */
[----:B------:R-:W-:-:S04]  /*0080*/  UMOV UR4, URZ ;  /* 0x000000ff00047c82 */ /* 0x000fc80008000000 */
[----:B------:R-:W-:-:S04]  /*0090*/  SHF.L.U32 R21, R12, 0x4, RZ ;  /* 0x000000040c157819 */ /* 0x000fc800000006ff */
[----:B-1----:R-:W-:-:S07]  /*00a0*/  SHF.R.S32.HI R22, RZ, 0x1f, R21 ;  /* 0x0000001fff167819 */ /* 0x002fce0000011415 */
.L_x_4:
[----:B------:R-:W-:-:S09]  /*00b0*/  UISETP.GT.U32.AND UP0, UPT, UR4, 0xe, UPT ;  /* 0x0000000e0400788c */ /* 0x000fd2000bf04070 */
[----:B------:R-:W-:Y:S05]  /*00c0*/  BRA.U UP0, `(.L_x_0) ;  /* 0x0000000900c87547 */ /* 0x000fea000b800000 */
[----:B------:R-:W0:Y:S01]  /*00d0*/  LDC.64 R2, c[0x0][0x390] ;  /* 0x0000e400ff027b82 */ /* 0x000e220000000a00 */
[----:B------:R-:W-:-:S07]  /*00e0*/  IADD3 R5, PT, PT, R21, UR4, RZ ;  /* 0x0000000415057c10 */ /* 0x000fce000fffe0ff */
[----:B------:R-:W1:Y:S01]  /*00f0*/  LDC.64 R6, c[0x0][0x388] ;  /* 0x0000e200ff067b82 */ /* 0x000e620000000a00 */
[----:B0-----:R-:W-:-:S06]  /*0100*/  IMAD.WIDE R2, R5, 0x4, R2 ;  /* 0x0000000405027825 */ /* 0x001fcc00078e0202 */
[----:B------:R-:W2:Y:S01]  /*0110*/  LDG.E R2, desc[UR10][R2.64] ;  /* 0x0000000a02027981 */ /* 0x000ea2000c1e1900 */
[----:B------:R-:W-:Y:S02]  /*0120*/  UISETP.GT.U32.AND UP1, UPT, UR4, 0xb, UPT ;  /* 0x0000000b0400788c */ /* 0x000fe4000bf24070 */
[----:B------:R-:W-:-:S04]  /*0130*/  UIADD3 UR5, UPT, UPT, -UR4, 0xf, URZ ;  /* 0x0000000f04057890 */ /* 0x000fc8000fffe1ff */
[----:B------:R-:W-:-:S03]  /*0140*/  ULOP3.LUT UP0, URZ, UR5, 0x3, URZ, 0xc0, !UPT ;  /* 0x0000000305ff7892 */ /* 0x000fc6000f80c0ff */
[----:B------:R-:W-:Y:S01]  /*0150*/  UMOV UR5, UR4 ;  /* 0x0000000400057c82 */ /* 0x000fe20008000000 */
[----:B--2---:R-:W-:-:S05]  /*0160*/  SHF.L.U32 R5, R2, 0x2, RZ ;  /* 0x0000000202057819 */ /* 0x004fca00000006ff */
[----:B-1----:R-:W-:Y:S01]  /*0170*/  IMAD.WIDE R4, R5, 0x4, R6 ;  /* 0x0000000405047825 */ /* 0x002fe200078e0206 */
[----:B------:R-:W-:Y:S06]  /*0180*/  BRA.U UP1, `(.L_x_1) ;  /* 0x00000005015c7547 */ /* 0x000fec000b800000 */
[----:B------:R0:W5:Y:S01]  /*0190*/  LDG.E R0, desc[UR10][R4.64] ;  /* 0x0000000a04007981 */ /* 0x000162000c1e1900 */
[----:B------:R-:W1:Y:S03]  /*01a0*/  LDCU.64 UR6, c[0x0][0x398] ;  /* 0x00007300ff0677ac */ /* 0x000e660008000a00 */
[----:B------:R0:W5:Y:S01]  /*01b0*/  LDG.E R18, desc[UR10][R4.64+0x4] ;  /* 0x0000040a04127981 */ /* 0x000162000c1e1900 */
[----:B------:R-:W2:Y:S03]  /*01c0*/  LDCU.64 UR12, c[0x0][0x390] ;  /* 0x00007200ff0c77ac */ /* 0x000ea60008000a00 */
[----:B------:R0:W5:Y:S04]  /*01d0*/  LDG.E R19, desc[UR10][R4.64+0x8] ;  /* 0x0000080a04137981 */ /* 0x000168000c1e1900 */
[----:B------:R0:W5:Y:S01]  /*01e0*/  LDG.E R20, desc[UR10][R4.64+0xc] ;  /* 0x00000c0a04147981 */ /* 0x000162000c1e1900 */
[----:B------:R-:W-:-:S02]  /*01f0*/  UIADD3 UR5, UPT, UPT, -UR4, 0xf, URZ ;  /* 0x0000000f04057890 */ /* 0x000fc4000fffe1ff */
[----:B------:R-:W-:Y:S01]  /*0200*/  IADD3 R3, P0, PT, R21, UR4, RZ ;  /* 0x0000000415037c10 */ /* 0x000fe2000ff1e0ff */
[----:B------:R-:W-:Y:S02]  /*0210*/  UIMAD UR8, UR4, 0x11, URZ ;  /* 0x00000011040878a4 */ /* 0x000fe4000f8e02ff */
[----:B------:R-:W-:Y:S01]  /*0220*/  ULOP3.LUT UR5, UR5, 0xffff, URZ, 0xc0, !UPT ;  /* 0x0000ffff05057892 */ /* 0x000fe2000f8ec0ff */
[----:B------:R-:W-:Y:S01]  /*0230*/  IADD3.X R8, PT, PT, RZ, R22, RZ, P0, !PT ;  /* 0x00000016ff087210 */ /* 0x000fe200007fe4ff */
[----:B-1----:R-:W-:Y:S02]  /*0240*/  UIMAD.WIDE.U32 UR6, UR8, 0x4, UR6 ;  /* 0x00000004080678a5 */ /* 0x002fe4000f8e0006 */
[----:B------:R-:W-:Y:S02]  /*0250*/  USHF.R.U32.HI UR5, URZ, 0x2, UR5 ;  /* 0x00000002ff057899 */ /* 0x000fe40008011605 */
[----:B------:R-:W-:Y:S01]  /*0260*/  UIADD3 UR8, UP1, UPT, UR6, 0x10, URZ ;  /* 0x0000001006087890 */ /* 0x000fe2000ff3e0ff */
[----:B--2---:R-:W-:Y:S01]  /*0270*/  LEA R2, P0, R3, UR12, 0x2 ;  /* 0x0000000c03027c11 */ /* 0x004fe2000f8010ff */
[----:B------:R-:W-:-:S02]  /*0280*/  USHF.L.U32 UR5, UR5, 0x2, URZ ;  /* 0x0000000205057899 */ /* 0x000fc400080006ff */
[----:B------:R-:W-:Y:S01]  /*0290*/  UIADD3.X UR7, UPT, UPT, URZ, UR7, URZ, UP1, !UPT ;  /* 0x00000007ff077290 */ /* 0x000fe20008ffe4ff */
[----:B------:R-:W-:Y:S01]  /*02a0*/  LEA.HI.X R3, R3, UR13, R8, 0x2, P0 ;  /* 0x0000000d03037c11 */ /* 0x000fe200080f1408 */
[----:B------:R-:W-:Y:S01]  /*02b0*/  ULOP3.LUT UR5, UR5, 0xc, URZ, 0xe2, !UPT ;  /* 0x0000000c05057892 */ /* 0x000fe2000f8ee2ff */
[----:B------:R-:W-:Y:S02]  /*02c0*/  IADD3 R2, P0, PT, R2, 0x8, RZ ;  /* 0x0000000802027810 */ /* 0x000fe40007f1e0ff */
[----:B------:R-:W-:Y:S01]  /*02d0*/  MOV R10, UR8 ;  /* 0x00000008000a7c02 */ /* 0x000fe20008000f00 */
[----:B------:R-:W-:Y:S01]  /*02e0*/  UIADD3 UR6, UPT, UPT, -UR5, URZ, URZ ;  /* 0x000000ff05067290 */ /* 0x000fe2000fffe1ff */
[----:B------:R-:W-:Y:S02]  /*02f0*/  IADD3.X R3, PT, PT, RZ, R3, RZ, P0, !PT ;  /* 0x00000003ff037210 */ /* 0x000fe400007fe4ff */
[----:B------:R-:W-:Y:S01]  /*0300*/  MOV R11, UR7 ;  /* 0x00000007000b7c02 */ /* 0x000fe20008000f00 */
[----:B0-----:R-:W-:-:S08]  /*0310*/  UMOV UR5, UR4 ;  /* 0x0000000400057c82 */ /* 0x001fd00008000000 */
.L_x_2:
[----:B------:R-:W2:Y:S04]  /*0320*/  LDG.E R8, desc[UR10][R2.64+-0x4] ;  /* 0xfffffc0a02087981 */ /* 0x000ea8000c1e1900 */
[----:B------:R-:W3:Y:S04]  /*0330*/  LDG.E R15, desc[UR10][R2.64] ;  /* 0x0000000a020f7981 */ /* 0x000ee8000c1e1900 */
[----:B------:R-:W4:Y:S01]  /*0340*/  LDG.E R24, desc[UR10][R2.64+0x4] ;  /* 0x0000040a02187981 */ /* 0x000f22000c1e1900 */
[----:B--2---:R-:W-:-:S05]  /*0350*/  SHF.L.U32 R9, R8, 0x2, RZ ;  /* 0x0000000208097819 */ /* 0x004fca00000006ff */
[----:B------:R-:W-:-:S05]  /*0360*/  IMAD.WIDE R8, R9, 0x4, R6 ;  /* 0x0000000409087825 */ /* 0x000fca00078e0206 */
[----:B------:R-:W2:Y:S04]  /*0370*/  LDG.E R25, desc[UR10][R8.64] ;  /* 0x0000000a08197981 */ /* 0x000ea8000c1e1900 */
[----:B------:R-:W4:Y:S01]  /*0380*/  LDG.E R17, desc[UR10][R8.64+0x4] ;  /* 0x0000040a08117981 */ /* 0x000f22000c1e1900 */
[----:B---3--:R-:W-:-:S03]  /*0390*/  SHF.L.U32 R27, R15, 0x2, RZ ;  /* 0x000000020f1b7819 */ /* 0x008fc600000006ff */
[----:B------:R-:W3:Y:S04]  /*03a0*/  LDG.E R16, desc[UR10][R8.64+0x8] ;  /* 0x0000080a08107981 */ /* 0x000ee8000c1e1900 */
[----:B------:R0:W3:Y:S02]  /*03b0*/  LDG.E R15, desc[UR10][R8.64+0xc] ;  /* 0x00000c0a080f7981 */ /* 0x0000e4000c1e1900 */
[----:B0-----:R-:W-:Y:S02]  /*03c0*/  MOV R8, R10 ;  /* 0x0000000a00087202 */ /* 0x001fe40000000f00 */
[----:B------:R-:W-:Y:S01]  /*03d0*/  MOV R9, R11 ;  /* 0x0000000b00097202 */ /* 0x000fe20000000f00 */
[----:B------:R-:W-:-:S04]  /*03e0*/  IMAD.WIDE R10, R27, 0x4, R6 ;  /* 0x000000041b0a7825 */ /* 0x000fc800078e0206 */
[----:B------:R-:W3:Y:S04]  /*03f0*/  LDG.E R23, desc[UR10][R8.64+-0xc] ;  /* 0xfffff40a08177981 */ /* 0x000ee8000c1e1900 */
[----:B------:R-:W3:Y:S01]  /*0400*/  LDG.E R29, desc[UR10][R10.64+0xc] ;  /* 0x00000c0a0a1d7981 */ /* 0x000ee2000c1e1900 */
[----:B--2--5:R-:W-:-:S04]  /*0410*/  FFMA R25, R0, R25, RZ ;  /* 0x0000001900197223 */ /* 0x024fc800000000ff */
[----:B----4-:R-:W-:Y:S02]  /*0420*/  FFMA R26, R18, R17, R25 ;  /* 0x00000011121a7223 */ /* 0x010fe40000000019 */
[----:B------:R-:W2:Y:S04]  /*0430*/  LDG.E R25, desc[UR10][R10.64] ;  /* 0x0000000a0a197981 */ /* 0x000ea8000c1e1900 */
[----:B------:R-:W4:Y:S01]  /*0440*/  LDG.E R17, desc[UR10][R10.64+0x4] ;  /* 0x0000040a0a117981 */ /* 0x000f22000c1e1900 */
[----:B---3--:R-:W-:-:S03]  /*0450*/  FFMA R27, R19, R16, R26 ;  /* 0x00000010131b7223 */ /* 0x008fc6000000001a */
[----:B------:R-:W3:Y:S01]  /*0460*/  LDG.E R16, desc[UR10][R10.64+0x8] ;  /* 0x0000080a0a107981 */ /* 0x000ee2000c1e1900 */
[----:B------:R-:W-:-:S03]  /*0470*/  FFMA R15, R20, R15, R27 ;  /* 0x0000000f140f7223 */ /* 0x000fc6000000001b */
[----:B------:R-:W3:Y:S01]  /*0480*/  LDG.E R26, desc[UR10][R8.64+-0x8] ;  /* 0xfffff80a081a7981 */ /* 0x000ee2000c1e1900 */
[----:B------:R-:W-:Y:S01]  /*0490*/  FFMA R23, R15, R23, R14 ;  /* 0x000000170f177223 */ /* 0x000fe2000000000e */
[----:B------:R-:W-:Y:S02]  /*04a0*/  SHF.L.U32 R15, R24, 0x2, RZ ;  /* 0x00000002180f7819 */ /* 0x000fe400000006ff */
[----:B------:R-:W3:Y:S03]  /*04b0*/  LDG.E R24, desc[UR10][R2.64+0x8] ;  /* 0x0000080a02187981 */ /* 0x000ee6000c1e1900 */
[----:B------:R-:W-:-:S05]  /*04c0*/  IMAD.WIDE R14, R15, 0x4, R6 ;  /* 0x000000040f0e7825 */ /* 0x000fca00078e0206 */
[----:B------:R-:W3:Y:S04]  /*04d0*/  LDG.E R27, desc[UR10][R14.64] ;  /* 0x0000000a0e1b7981 */ /* 0x000ee8000c1e1900 */
[----:B------:R-:W3:Y:S01]  /*04e0*/  LDG.E R10, desc[UR10][R14.64+0x8] ;  /* 0x0000080a0e0a7981 */ /* 0x000ee2000c1e1900 */
[----:B--2---:R-:W-:-:S04]  /*04f0*/  FFMA R25, R0, R25, RZ ;  /* 0x0000001900197223 */ /* 0x004fc800000000ff */
[----:B----4-:R-:W-:Y:S02]  /*0500*/  FFMA R28, R18, R17, R25 ;  /* 0x00000011121c7223 */ /* 0x010fe40000000019 */
[----:B------:R-:W2:Y:S02]  /*0510*/  LDG.E R25, desc[UR10][R14.64+0x4] ;  /* 0x0000040a0e197981 */ /* 0x000ea4000c1e1900 */
[----:B---3--:R-:W-:Y:S02]  /*0520*/  FFMA R17, R19, R16, R28 ;  /* 0x0000001013117223 */ /* 0x008fe4000000001c */
[----:B------:R-:W3:Y:S01]  /*0530*/  LDG.E R28, desc[UR10][R8.64+-0x4] ;  /* 0xfffffc0a081c7981 */ /* 0x000ee2000c1e1900 */
[----:B------:R-:W-:Y:S01]  /*0540*/  SHF.L.U32 R16, R24, 0x2, RZ ;  /* 0x0000000218107819 */ /* 0x000fe200000006ff */
[----:B------:R-:W-:-:S04]  /*0550*/  FFMA R24, R20, R29, R17 ;  /* 0x0000001d14187223 */ /* 0x000fc80000000011 */
[----:B------:R-:W-:-:S04]  /*0560*/  IMAD.WIDE R16, R16, 0x4, R6 ;  /* 0x0000000410107825 */ /* 0x000fc800078e0206 */
[----:B------:R-:W-:Y:S01]  /*0570*/  FFMA R29, R0, R27, RZ ;  /* 0x0000001b001d7223 */ /* 0x000fe200000000ff */
[----:B------:R-:W4:Y:S04]  /*0580*/  LDG.E R11, desc[UR10][R16.64] ;  /* 0x0000000a100b7981 */ /* 0x000f28000c1e1900 */
[----:B------:R2:W3:Y:S01]  /*0590*/  LDG.E R27, desc[UR10][R14.64+0xc] ;  /* 0x00000c0a0e1b7981 */ /* 0x0004e2000c1e1900 */
[----:B------:R-:W-:-:S03]  /*05a0*/  FFMA R23, R24, R26, R23 ;  /* 0x0000001a18177223 */ /* 0x000fc60000000017 */
[----:B------:R-:W3:Y:S04]  /*05b0*/  LDG.E R26, desc[UR10][R16.64+0x8] ;  /* 0x0000080a101a7981 */ /* 0x000ee8000c1e1900 */
[----:B------:R-:W3:Y:S01]  /*05c0*/  LDG.E R24, desc[UR10][R8.64] ;  /* 0x0000000a08187981 */ /* 0x000ee2000c1e1900 */
[----:B--2---:R-:W-:-:S03]  /*05d0*/  FFMA R14, R18, R25, R29 ;  /* 0x00000019120e7223 */ /* 0x004fc6000000001d */
[----:B------:R-:W2:Y:S04]  /*05e0*/  LDG.E R25, desc[UR10][R16.64+0x4] ;  /* 0x0000040a10197981 */ /* 0x000ea8000c1e1900 */
[----:B------:R-:W2:Y:S01]  /*05f0*/  LDG.E R29, desc[UR10][R16.64+0xc] ;  /* 0x00000c0a101d7981 */ /* 0x000ea2000c1e1900 */
[----:B------:R-:W-:Y:S01]  /*0600*/  UIADD3 UR6, UPT, UPT, UR6, 0x4, URZ ;  /* 0x0000000406067890 */ /* 0x000fe2000fffe0ff */
[----:B------:R-:W-:-:S03]  /*0610*/  FFMA R10, R19, R10, R14 ;  /* 0x0000000a130a7223 */ /* 0x000fc6000000000e */
[----:B------:R-:W-:Y:S01]  /*0620*/  UISETP.NE.AND UP1, UPT, UR6, URZ, UPT ;  /* 0x000000ff0600728c */ /* 0x000fe2000bf25270 */
[----:B------:R-:W-:Y:S01]  /*0630*/  IADD3 R2, P1, PT, R2, 0x10, RZ ;  /* 0x0000001002027810 */ /* 0x000fe20007f3e0ff */
[----:B----4-:R-:W-:Y:S01]  /*0640*/  FFMA R11, R0, R11, RZ ;  /* 0x0000000b000b7223 */ /* 0x010fe200000000ff */
[----:B---3--:R-:W-:-:S04]  /*0650*/  FFMA R10, R20, R27, R10 ;  /* 0x0000001b140a7223 */ /* 0x008fc8000000000a */
[----:B------:R-:W-:Y:S01]  /*0660*/  FFMA R23, R10, R28, R23 ;  /* 0x0000001c0a177223 */ /* 0x000fe20000000017 */
[----:B------:R-:W-:Y:S02]  /*0670*/  IADD3 R10, P0, PT, R8, 0x10, RZ ;  /* 0x00000010080a7810 */ /* 0x000fe40007f1e0ff */
[----:B------:R-:W-:Y:S01]  /*0680*/  IADD3.X R3, PT, PT, RZ, R3, RZ, P1, !PT ;  /* 0x00000003ff037210 */ /* 0x000fe20000ffe4ff */
[----:B------:R-:W-:Y:S01]  /*0690*/  UIADD3 UR5, UPT, UPT, UR5, 0x4, URZ ;  /* 0x0000000405057890 */ /* 0x000fe2000fffe0ff */
[----:B--2---:R-:W-:-:S04]  /*06a0*/  FFMA R11, R18, R25, R11 ;  /* 0x00000019120b7223 */ /* 0x004fc8000000000b */
[----:B------:R-:W-:-:S04]  /*06b0*/  FFMA R11, R19, R26, R11 ;  /* 0x0000001a130b7223 */ /* 0x000fc8000000000b */
[----:B------:R-:W-:Y:S01]  /*06c0*/  FFMA R14, R20, R29, R11 ;  /* 0x0000001d140e7223 */ /* 0x000fe2000000000b */
[----:B------:R-:W-:-:S03]  /*06d0*/  IADD3.X R11, PT, PT, RZ, R9, RZ, P0, !PT ;  /* 0x00000009ff0b7210 */ /* 0x000fc600007fe4ff */
[----:B------:R-:W-:Y:S01]  /*06e0*/  FFMA R14, R14, R24, R23 ;  /* 0x000000180e0e7223 */ /* 0x000fe20000000017 */
[----:B------:R-:W-:Y:S06]  /*06f0*/  BRA.U UP1, `(.L_x_2) ;  /* 0xfffffffd01087547 */ /* 0x000fec000b83ffff */
.L_x_1:
[----:B------:R-:W-:Y:S05]  /*0700*/  BRA.U !UP0, `(.L_x_0) ;  /* 0x0000000508387547 */ /* 0x000fea000b800000 */
[C---:B------:R-:W-:Y:S02]  /*0710*/  LOP3.LUT R0, R13.reuse, 0x3, RZ, 0xc0, !PT ;  /* 0x000000030d007812 */ /* 0x040fe400078ec0ff */
[----:B------:R-:W-:Y:S02]  /*0720*/  LOP3.LUT R2, R13, 0x1, RZ, 0xc0, !PT ;  /* 0x000000010d027812 */ /* 0x000fe400078ec0ff */
[----:B------:R-:W-:Y:S02]  /*0730*/  ISETP.NE.AND P1, PT, R0, 0x2, PT ;  /* 0x000000020000780c */ /* 0x000fe40003f25270 */
[----:B------:R-:W-:-:S11]  /*0740*/  ISETP.NE.U32.AND P0, PT, R2, 0x1, PT ;  /* 0x000000010200780c */ /* 0x000fd60003f05070 */
[----:B------:R-:W-:Y:S05]  /*0750*/  @!P1 BRA `(.L_x_3) ;  /* 0x0000000000ac9947 */ /* 0x000fea0003800000 */
[----:B------:R-:W0:Y:S01]  /*0760*/  LDCU.128 UR12, c[0x0][0x390] ;  /* 0x00007200ff0c77ac */ /* 0x000e220008000c00 */
[----:B------:R-:W-:Y:S01]  /*0770*/  IADD3 R0, P1, PT, R21, UR5, RZ ;  /* 0x0000000515007c10 */ /* 0x000fe2000ff3e0ff */
[----:B------:R-:W2:Y:S01]  /*0780*/  LDG.E R18, desc[UR10][R4.64+0x4] ;  /* 0x0000040a04127981 */ /* 0x000ea2000c1e1900 */
[----:B------:R-:W-:Y:S02]  /*0790*/  USHF.R.S32.HI UR6, URZ, 0x1f, UR5 ;  /* 0x0000001fff067899 */ /* 0x000fe40008011405 */
[----:B------:R-:W-:Y:S01]  /*07a0*/  ULEA UR7, UP0, UR4, UR5, 0x4 ;  /* 0x0000000504077291 */ /* 0x000fe2000f8020ff */
[----:B------:R-:W3:Y:S03]  /*07b0*/  LDG.E R20, desc[UR10][R4.64+0xc] ;  /* 0x00000c0a04147981 */ /* 0x000ee6000c1e1900 */
[----:B------:R-:W-:Y:S02]  /*07c0*/  IADD3.X R3, PT, PT, R22, UR6, RZ, P1, !PT ;  /* 0x0000000616037c10 */ /* 0x000fe40008ffe4ff */
[----:B0-----:R-:W-:-:S04]  /*07d0*/  LEA R2, P2, R0, UR12, 0x2 ;  /* 0x0000000c00027c11 */ /* 0x001fc8000f8410ff */
[----:B------:R-:W-:-:S05]  /*07e0*/  LEA.HI.X R3, R0, UR13, R3, 0x2, P2 ;  /* 0x0000000d00037c11 */ /* 0x000fca00090f1403 */
[----:B------:R-:W4:Y:S04]  /*07f0*/  LDG.E R0, desc[UR10][R2.64+0x4] ;  /* 0x0000040a02007981 */ /* 0x000f28000c1e1900 */
[----:B------:R-:W5:Y:S01]  /*0800*/  LDG.E R8, desc[UR10][R2.64+0x8] ;  /* 0x0000080a02087981 */ /* 0x000f62000c1e1900 */
[----:B------:R-:W-:Y:S02]  /*0810*/  ULEA UR8, UP1, UR7, UR14, 0x2 ;  /* 0x0000000e07087291 */ /* 0x000fe4000f8210ff */
[----:B------:R-:W-:-:S04]  /*0820*/  UIADD3.X UR6, UPT, UPT, URZ, UR6, URZ, UP0, !UPT ;  /* 0x00000006ff067290 */ /* 0x000fc800087fe4ff */
[----:B------:R-:W-:Y:S01]  /*0830*/  ULEA.HI.X UR6, UR7, UR15, UR6, 0x2, UP1 ;  /* 0x0000000f07067291 */ /* 0x000fe200088f1406 */
[----:B------:R-:W3:Y:S05]  /*0840*/  LDG.E R2, desc[UR10][R4.64+0x8] ;  /* 0x0000080a04027981 */ /* 0x000eea000c1e1900 */
[----:B------:R-:W-:Y:S02]  /*0850*/  MOV R9, UR6 ;  /* 0x0000000600097c02 */ /* 0x000fe40008000f00 */
[----:B----4-:R-:W-:Y:S02]  /*0860*/  SHF.L.U32 R17, R0, 0x2, RZ ;  /* 0x0000000200117819 */ /* 0x010fe400000006ff */
[----:B------:R-:W4:Y:S01]  /*0870*/  LDG.E R0, desc[UR10][R4.64] ;  /* 0x0000000a04007981 */ /* 0x000f22000c1e1900 */
[----:B-----5:R-:W-:-:S02]  /*0880*/  SHF.L.U32 R11, R8, 0x2, RZ ;  /* 0x00000002080b7819 */ /* 0x020fc400000006ff */
[----:B------:R-:W-:-:S04]  /*0890*/  IMAD.WIDE R16, R17, 0x4, R6 ;  /* 0x0000000411107825 */ /* 0x000fc800078e0206 */
[----:B------:R-:W-:Y:S01]  /*08a0*/  IMAD.WIDE R10, R11, 0x4, R6 ;  /* 0x000000040b0a7825 */ /* 0x000fe200078e0206 */
[----:B------:R-:W4:Y:S04]  /*08b0*/  LDG.E R28, desc[UR10][R16.64] ;  /* 0x0000000a101c7981 */ /* 0x000f28000c1e1900 */
[----:B------:R-:W5:Y:S04]  /*08c0*/  LDG.E R3, desc[UR10][R10.64] ;  /* 0x0000000a0a037981 */ /* 0x000f68000c1e1900 */
[----:B------:R-:W2:Y:S01]  /*08d0*/  LDG.E R25, desc[UR10][R16.64+0x4] ;  /* 0x0000040a10197981 */ /* 0x000ea2000c1e1900 */
[----:B------:R-:W-:-:S03]  /*08e0*/  MOV R8, UR8 ;  /* 0x0000000800087c02 */ /* 0x000fc60008000f00 */
[----:B------:R-:W3:Y:S04]  /*08f0*/  LDG.E R23, desc[UR10][R10.64+0x4] ;  /* 0x0000040a0a177981 */ /* 0x000ee8000c1e1900 */
[----:B------:R-:W3:Y:S04]  /*0900*/  LDG.E R19, desc[UR10][R16.64+0x8] ;  /* 0x0000080a10137981 */ /* 0x000ee8000c1e1900 */
[----:B------:R-:W3:Y:S04]  /*0910*/  LDG.E R15, desc[UR10][R10.64+0x8] ;  /* 0x0000080a0a0f7981 */ /* 0x000ee8000c1e1900 */
[----:B------:R-:W3:Y:S04]  /*0920*/  LDG.E R27, desc[UR10][R16.64+0xc] ;  /* 0x00000c0a101b7981 */ /* 0x000ee8000c1e1900 */
[----:B------:R-:W3:Y:S04]  /*0930*/  LDG.E R24, desc[UR10][R10.64+0xc] ;  /* 0x00000c0a0a187981 */ /* 0x000ee8000c1e1900 */
[----:B------:R-:W3:Y:S04]  /*0940*/  LDG.E R29, desc[UR10][R8.64+0x4] ;  /* 0x0000040a081d7981 */ /* 0x000ee8000c1e1900 */
[----:B------:R-:W3:Y:S01]  /*0950*/  LDG.E R26, desc[UR10][R8.64+0x8] ;  /* 0x0000080a081a7981 */ /* 0x000ee2000c1e1900 */
[----:B------:R-:W-:Y:S01]  /*0960*/  UIADD3 UR5, UPT, UPT, UR5, 0x2, URZ ;  /* 0x0000000205057890 */ /* 0x000fe2000fffe0ff */
[C---:B----4-:R-:W-:Y:S01]  /*0970*/  FFMA R28, R0.reuse, R28, RZ ;  /* 0x0000001c001c7223 */ /* 0x050fe200000000ff */
[----:B-----5:R-:W-:-:S03]  /*0980*/  FFMA R0, R0, R3, RZ ;  /* 0x0000000300007223 */ /* 0x020fc600000000ff */
[C---:B--2---:R-:W-:Y:S01]  /*0990*/  FFMA R25, R18.reuse, R25, R28 ;  /* 0x0000001912197223 */ /* 0x044fe2000000001c */
[----:B---3--:R-:W-:-:S03]  /*09a0*/  FFMA R0, R18, R23, R0 ;  /* 0x0000001712007223 */ /* 0x008fc60000000000 */
[C---:B------:R-:W-:Y:S01]  /*09b0*/  FFMA R19, R2.reuse, R19, R25 ;  /* 0x0000001302137223 */ /* 0x040fe20000000019 */
[----:B------:R-:W-:-:S03]  /*09c0*/  FFMA R15, R2, R15, R0 ;  /* 0x0000000f020f7223 */ /* 0x000fc60000000000 */
[C---:B------:R-:W-:Y:S01]  /*09d0*/  FFMA R19, R20.reuse, R27, R19 ;  /* 0x0000001b14137223 */ /* 0x040fe20000000013 */
[----:B------:R-:W-:-:S03]  /*09e0*/  FFMA R24, R20, R24, R15 ;  /* 0x0000001814187223 */ /* 0x000fc6000000000f */
[----:B------:R-:W-:-:S04]  /*09f0*/  FFMA R19, R19, R29, R14 ;  /* 0x0000001d13137223 */ /* 0x000fc8000000000e */
[----:B------:R-:W-:-:S07]  /*0a00*/  FFMA R14, R24, R26, R19 ;  /* 0x0000001a180e7223 */ /* 0x000fce0000000013 */
.L_x_3:
[----:B------:R-:W-:Y:S05]  /*0a10*/  @!P0 BRA `(.L_x_0) ;  /* 0x0000000000748947 */ /* 0x000fea0003800000 */
[----:B------:R-:W0:Y:S01]  /*0a20*/  LDCU.128 UR12, c[0x0][0x390] ;  /* 0x00007200ff0c77ac */ /* 0x000e220008000c00 */
[----:B------:R-:W-:Y:S01]  /*0a30*/  IADD3 R0, P0, PT, R21, UR5, RZ ;  /* 0x0000000515007c10 */ /* 0x000fe2000ff1e0ff */
[----:B------:R-:W2:Y:S01]  /*0a40*/  LDG.E R19, desc[UR10][R4.64+0x4] ;  /* 0x0000040a04137981 */ /* 0x000ea2000c1e1900 */
[----:B------:R-:W-:Y:S02]  /*0a50*/  USHF.R.S32.HI UR6, URZ, 0x1f, UR5 ;  /* 0x0000001fff067899 */ /* 0x000fe40008011405 */
[----:B------:R-:W-:Y:S01]  /*0a60*/  ULEA UR7, UP0, UR4, UR5, 0x4 ;  /* 0x0000000504077291 */ /* 0x000fe2000f8020ff */
[----:B------:R-:W3:Y:S03]  /*0a70*/  LDG.E R23, desc[UR10][R4.64+0x8] ;  /* 0x0000080a04177981 */ /* 0x000ee6000c1e1900 */
[----:B------:R-:W-:Y:S01]  /*0a80*/  IADD3.X R3, PT, PT, R22, UR6, RZ, P0, !PT ;  /* 0x0000000616037c10 */ /* 0x000fe200087fe4ff */
[----:B------:R-:W4:Y:S01]  /*0a90*/  LDG.E R25, desc[UR10][R4.64+0xc] ;  /* 0x00000c0a04197981 */ /* 0x000f22000c1e1900 */
[----:B0-----:R-:W-:-:S04]  /*0aa0*/  LEA R2, P1, R0, UR12, 0x2 ;  /* 0x0000000c00027c11 */ /* 0x001fc8000f8210ff */
[----:B------:R-:W-:Y:S01]  /*0ab0*/  LEA.HI.X R3, R0, UR13, R3, 0x2, P1 ;  /* 0x0000000d00037c11 */ /* 0x000fe200088f1403 */
[----:B------:R-:W-:Y:S01]  /*0ac0*/  ULEA UR5, UP1, UR7, UR14, 0x2 ;  /* 0x0000000e07057291 */ /* 0x000fe2000f8210ff */
[----:B------:R-:W5:Y:S04]  /*0ad0*/  LDG.E R0, desc[UR10][R4.64] ;  /* 0x0000000a04007981 */ /* 0x000f68000c1e1900 */
[----:B------:R0:W2:Y:S01]  /*0ae0*/  LDG.E R2, desc[UR10][R2.64+0x4] ;  /* 0x0000040a02027981 */ /* 0x0000a2000c1e1900 */
[----:B------:R-:W-:-:S04]  /*0af0*/  UIADD3.X UR6, UPT, UPT, URZ, UR6, URZ, UP0, !UPT ;  /* 0x00000006ff067290 */ /* 0x000fc800087fe4ff */
[----:B------:R-:W-:-:S06]  /*0b00*/  ULEA.HI.X UR6, UR7, UR15, UR6, 0x2, UP1 ;  /* 0x0000000f07067291 */ /* 0x000fcc00088f1406 */
[----:B0-----:R-:W-:Y:S02]  /*0b10*/  MOV R3, UR6 ;  /* 0x0000000600037c02 */ /* 0x001fe40008000f00 */
[----:B--2---:R-:W-:-:S05]  /*0b20*/  SHF.L.U32 R9, R2, 0x2, RZ ;  /* 0x0000000202097819 */ /* 0x004fca00000006ff */
[----:B------:R-:W-:-:S05]  /*0b30*/  IMAD.WIDE R6, R9, 0x4, R6 ;  /* 0x0000000409067825 */ /* 0x000fca00078e0206 */
[----:B------:R-:W5:Y:S04]  /*0b40*/  LDG.E R9, desc[UR10][R6.64] ;  /* 0x0000000a06097981 */ /* 0x000f68000c1e1900 */
[----:B------:R-:W2:Y:S01]  /*0b50*/  LDG.E R11, desc[UR10][R6.64+0x4] ;  /* 0x0000040a060b7981 */ /* 0x000ea2000c1e1900 */
[----:B------:R-:W-:-:S03]  /*0b60*/  MOV R2, UR5 ;  /* 0x0000000500027c02 */ /* 0x000fc60008000f00 */
[----:B------:R-:W3:Y:S04]  /*0b70*/  LDG.E R15, desc[UR10][R6.64+0x8] ;  /* 0x0000080a060f7981 */ /* 0x000ee8000c1e1900 */
[----:B------:R-:W4:Y:S04]  /*0b80*/  LDG.E R17, desc[UR10][R6.64+0xc] ;  /* 0x00000c0a06117981 */ /* 0x000f28000c1e1900 */
[----:B------:R-:W4:Y:S01]  /*0b90*/  LDG.E R2, desc[UR10][R2.64+0x4] ;  /* 0x0000040a02027981 */ /* 0x000f22000c1e1900 */
[----:B-----5:R-:W-:-:S04]  /*0ba0*/  FFMA R0, R0, R9, RZ ;  /* 0x0000000900007223 */ /* 0x020fc800000000ff */
[----:B--2---:R-:W-:-:S04]  /*0bb0*/  FFMA R0, R19, R11, R0 ;  /* 0x0000000b13007223 */ /* 0x004fc80000000000 */
[----:B---3--:R-:W-:-:S04]  /*0bc0*/  FFMA R0, R23, R15, R0 ;  /* 0x0000000f17007223 */ /* 0x008fc80000000000 */
[----:B----4-:R-:W-:-:S04]  /*0bd0*/  FFMA R17, R25, R17, R0 ;  /* 0x0000001119117223 */ /* 0x010fc80000000000 */
[----:B------:R-:W-:-:S07]  /*0be0*/  FFMA R14, R17, R2, R14 ;  /* 0x00000002110e7223 */ /* 0x000fce000000000e */
.L_x_0:
[----:B------:R-:W-:Y:S01]  /*0bf0*/  UIADD3 UR4, UPT, UPT, UR4, 0x1, URZ ;  /* 0x0000000104047890 */ /* 0x000fe2000fffe0ff */
[----:B------:R-:W-:-:S03]  /*0c00*/  IADD3 R13, PT, PT, R13, 0x1, RZ ;  /* 0x000000010d0d7810 */ /* 0x000fc60007ffe0ff */
[----:B------:R-:W-:-:S09]  /*0c10*/  UISETP.NE.AND UP0, UPT, UR4, 0x10, UPT ;  /* 0x000000100400788c */ /* 0x000fd2000bf05270 */
[----:B------:R-:W-:Y:S05]  /*0c20*/  BRA.U UP0, `(.L_x_4) ;  /* 0xfffffff500207547 */ /* 0x000fea000b83ffff */
[----:B------:R-:W0:Y:S02]  /*0c30*/  LDC.64 R2, c[0x0][0x380] ;  /* 0x0000e000ff027b82 */ /* 0x000e240000000a00 */
[----:B0-----:R-:W-:-:S05]  /*0c40*/  IMAD.WIDE R12, R12, 0x4, R2 ;  /* 0x000000040c0c7825 */ /* 0x001fca00078e0202 */
[----:B------:R-:W-:Y:S01]  /*0c50*/  STG.E desc[UR10][R12.64], R14 ;  /* 0x0000000e0c007986 */ /* 0x000fe2000c10190a */
[----:B------:R-:W-:Y:S05]  /*0c60*/  EXIT ;  /* 0x000000000000794d */ /* 0x000fea0003800000 */
.L_x_5:
[----:B------:R-:W-:-:S00]  /*0c70*/  BRA `(.L_x_5) ;  /* 0xfffffffc00fc7947 */ /* 0x000fc0000383ffff */
[----:B------:R-:W-:-:S00]  /*0c80*/  NOP ;  /* 0x0000000000007918 */ /* 0x000fc00000000000 */
[----:B------:R-:W-:-:S00]  /*0c90*/  NOP ;  /* 0x0000000000007918 */ /* 0x000fc00000000000 */
[----:B------:R-:W-:-:S00]  /*0ca0*/  NOP ;  /* 0x0000000000007918 */ /* 0x000fc00000000000 */
[----:B------:R-:W-:-:S00]  /*0cb0*/  NOP ;  /* 0x0000000000007918 */ /* 0x000fc00000000000 */
[----:B------:R-:W-:-:S00]  /*0cc0*/  NOP ;  /* 0x0000000000007918 */ /* 0x000fc00000000000 */
[----:B------:R-:W-:-:S00]  /*0cd0*/  NOP ;  /* 0x0000000000007918 */ /* 0x000fc00000000000 */
[----:B------:R-:W-:-:S00]  /*0ce0*/  NOP ;  /* 0x0000000000007918 */ /* 0x000fc00000000000 */
[----:B------:R-:W-:-:S00]  /*0cf0*/  NOP ;  /* 0x0000000000007918 */ /* 0x000fc00000000000 */
.L_x_6:


//--------------------- .nv.shared.reserved.0     --------------------------
	.section	.nv.shared.reserved.0,"aw",@nobits
	.weak		__nv_reservedSMEM_offset_0_alias
	.size		__nv_reservedSMEM_offset_0_alias, 0, 64
	.other		__nv_reservedSMEM_offset_0_alias,@"STO_CUDA_RESERVED_SHARED STV_DEFAULT"
__nv_reservedSMEM_offset_0_alias:
	.zero		0
	.zero		64


//--------------------- .nv.constant0._Z7NaiveFMPfS_PiS_ --------------------------
	.section	.nv.constant0._Z7NaiveFMPfS_PiS_,"a",@progbits
	.sectionflags	@""
	.align	4
.nv.constant0._Z7NaiveFMPfS_PiS_:
	.zero		928


//--------------------- SYMBOLS --------------------------

	.type		.nv.reservedSmem.offset0,@object
	.size		.nv.reservedSmem.offset0,0x4
